//
// Generated by NVIDIA NVVM Compiler
//
// Compiler Build ID: CL-36424714
// Cuda compilation tools, release 13.0, V13.0.88
// Based on NVVM 20.0.0
//

.version 9.0
.target sm_100
.address_size 64

	// .globl	_Z14emissionKernelPfS_S_S_
.func  (.param .b64 func_retval0) __internal_accurate_pow
(
	.param .b64 __internal_accurate_pow_param_0
)
;

.visible .entry _Z14emissionKernelPfS_S_S_(
	.param .u64 .ptr .align 1 _Z14emissionKernelPfS_S_S__param_0,
	.param .u64 .ptr .align 1 _Z14emissionKernelPfS_S_S__param_1,
	.param .u64 .ptr .align 1 _Z14emissionKernelPfS_S_S__param_2,
	.param .u64 .ptr .align 1 _Z14emissionKernelPfS_S_S__param_3
)
{
	.reg .pred 	%p<17>;
	.reg .b32 	%r<35>;
	.reg .b32 	%f<8>;
	.reg .b64 	%rd<14>;
	.reg .b64 	%fd<46>;

	ld.param.u64 	%rd1, [_Z14emissionKernelPfS_S_S__param_0];
	ld.param.u64 	%rd2, [_Z14emissionKernelPfS_S_S__param_1];
	ld.param.u64 	%rd3, [_Z14emissionKernelPfS_S_S__param_2];
	ld.param.u64 	%rd4, [_Z14emissionKernelPfS_S_S__param_3];
	cvta.to.global.u64 	%rd5, %rd3;
	cvta.to.global.u64 	%rd6, %rd4;
	cvta.to.global.u64 	%rd7, %rd2;
	mov.u32 	%r1, %tid.x;
	mul.wide.u32 	%rd8, %r1, 4;
	add.s64 	%rd9, %rd7, %rd8;
	ld.global.f32 	%f1, [%rd9];
	ld.global.f32 	%f4, [%rd6];
	add.s64 	%rd10, %rd5, %rd8;
	ld.global.f32 	%f5, [%rd10];
	sub.f32 	%f2, %f4, %f5;
	cvt.f64.f32 	%fd1, %f2;
	{
	.reg .b32 %temp; 
	mov.b64 	{%temp, %r2}, %fd1;
	}
	mov.f64 	%fd14, 0d4000000000000000;
	{
	.reg .b32 %temp; 
	mov.b64 	{%temp, %r8}, %fd14;
	}
	and.b32  	%r4, %r8, 2146435072;
	setp.eq.s32 	%p1, %r4, 1062207488;
	abs.f64 	%fd2, %fd1;
	{ // callseq 0, 0
	.param .b64 param0;
	st.param.f64 	[param0], %fd2;
	.param .b64 retval0;
	call.uni (retval0), 
	__internal_accurate_pow, 
	(
	param0
	);
	ld.param.f64 	%fd15, [retval0];
	} // callseq 0
	setp.lt.s32 	%p2, %r2, 0;
	neg.f64 	%fd17, %fd15;
	selp.f64 	%fd18, %fd17, %fd15, %p1;
	selp.f64 	%fd44, %fd18, %fd15, %p2;
	setp.neu.f32 	%p3, %f2, 0f00000000;
	@%p3 bra 	$L__BB0_2;
	setp.eq.s32 	%p4, %r4, 1062207488;
	selp.b32 	%r9, %r2, 0, %p4;
	setp.lt.s32 	%p5, %r8, 0;
	or.b32  	%r10, %r9, 2146435072;
	selp.b32 	%r11, %r10, %r9, %p5;
	mov.b32 	%r12, 0;
	mov.b64 	%fd44, {%r12, %r11};
$L__BB0_2:
	add.f64 	%fd19, %fd1, 0d4000000000000000;
	{
	.reg .b32 %temp; 
	mov.b64 	{%temp, %r13}, %fd19;
	}
	and.b32  	%r14, %r13, 2146435072;
	setp.ne.s32 	%p6, %r14, 2146435072;
	@%p6 bra 	$L__BB0_7;
	setp.num.f32 	%p7, %f2, %f2;
	@%p7 bra 	$L__BB0_5;
	mov.f64 	%fd20, 0d4000000000000000;
	add.rn.f64 	%fd44, %fd1, %fd20;
	bra.uni 	$L__BB0_7;
$L__BB0_5:
	setp.neu.f64 	%p8, %fd2, 0d7FF0000000000000;
	@%p8 bra 	$L__BB0_7;
	setp.lt.s32 	%p9, %r2, 0;
	setp.eq.s32 	%p10, %r4, 1062207488;
	setp.lt.s32 	%p11, %r8, 0;
	selp.b32 	%r16, 0, 2146435072, %p11;
	and.b32  	%r17, %r8, 2147483647;
	setp.ne.s32 	%p12, %r17, 1071644672;
	or.b32  	%r18, %r16, -2147483648;
	selp.b32 	%r19, %r18, %r16, %p12;
	selp.b32 	%r20, %r19, %r16, %p10;
	selp.b32 	%r21, %r20, %r16, %p9;
	mov.b32 	%r22, 0;
	mov.b64 	%fd44, {%r22, %r21};
$L__BB0_7:
	setp.eq.f32 	%p13, %f2, 0f3F800000;
	neg.f64 	%fd21, %fd44;
	selp.f64 	%fd9, 0dBFF0000000000000, %fd21, %p13;
	fma.rn.f64 	%fd22, %fd9, 0d3FF71547652B82FE, 0d4338000000000000;
	{
	.reg .b32 %temp; 
	mov.b64 	{%r5, %temp}, %fd22;
	}
	mov.f64 	%fd23, 0dC338000000000000;
	add.rn.f64 	%fd24, %fd22, %fd23;
	fma.rn.f64 	%fd25, %fd24, 0dBFE62E42FEFA39EF, %fd9;
	fma.rn.f64 	%fd26, %fd24, 0dBC7ABC9E3B39803F, %fd25;
	fma.rn.f64 	%fd27, %fd26, 0d3E5ADE1569CE2BDF, 0d3E928AF3FCA213EA;
	fma.rn.f64 	%fd28, %fd27, %fd26, 0d3EC71DEE62401315;
	fma.rn.f64 	%fd29, %fd28, %fd26, 0d3EFA01997C89EB71;
	fma.rn.f64 	%fd30, %fd29, %fd26, 0d3F2A01A014761F65;
	fma.rn.f64 	%fd31, %fd30, %fd26, 0d3F56C16C1852B7AF;
	fma.rn.f64 	%fd32, %fd31, %fd26, 0d3F81111111122322;
	fma.rn.f64 	%fd33, %fd32, %fd26, 0d3FA55555555502A1;
	fma.rn.f64 	%fd34, %fd33, %fd26, 0d3FC5555555555511;
	fma.rn.f64 	%fd35, %fd34, %fd26, 0d3FE000000000000B;
	fma.rn.f64 	%fd36, %fd35, %fd26, 0d3FF0000000000000;
	fma.rn.f64 	%fd37, %fd36, %fd26, 0d3FF0000000000000;
	{
	.reg .b32 %temp; 
	mov.b64 	{%r6, %temp}, %fd37;
	}
	{
	.reg .b32 %temp; 
	mov.b64 	{%temp, %r7}, %fd37;
	}
	shl.b32 	%r23, %r5, 20;
	add.s32 	%r24, %r23, %r7;
	mov.b64 	%fd45, {%r6, %r24};
	{
	.reg .b32 %temp; 
	mov.b64 	{%temp, %r25}, %fd9;
	}
	mov.b32 	%f6, %r25;
	abs.f32 	%f3, %f6;
	setp.lt.f32 	%p14, %f3, 0f4086232B;
	@%p14 bra 	$L__BB0_10;
	setp.lt.f64 	%p15, %fd9, 0d0000000000000000;
	add.f64 	%fd38, %fd9, 0d7FF0000000000000;
	selp.f64 	%fd45, 0d0000000000000000, %fd38, %p15;
	setp.geu.f32 	%p16, %f3, 0f40874800;
	@%p16 bra 	$L__BB0_10;
	shr.u32 	%r26, %r5, 31;
	add.s32 	%r27, %r5, %r26;
	shr.s32 	%r28, %r27, 1;
	shl.b32 	%r29, %r28, 20;
	add.s32 	%r30, %r7, %r29;
	mov.b64 	%fd39, {%r6, %r30};
	sub.s32 	%r31, %r5, %r28;
	shl.b32 	%r32, %r31, 20;
	add.s32 	%r33, %r32, 1072693248;
	mov.b32 	%r34, 0;
	mov.b64 	%fd40, {%r34, %r33};
	mul.f64 	%fd45, %fd40, %fd39;
$L__BB0_10:
	cvt.f64.f32 	%fd41, %f1;
	cvta.to.global.u64 	%rd11, %rd1;
	mul.f64 	%fd42, %fd45, %fd41;
	cvt.rn.f32.f64 	%f7, %fd42;
	add.s64 	%rd13, %rd11, %rd8;
	st.global.f32 	[%rd13], %f7;
	ret;

}
.func  (.param .b64 func_retval0) __internal_accurate_pow(
	.param .b64 __internal_accurate_pow_param_0
)
{
	.reg .pred 	%p<8>;
	.reg .b32 	%r<49>;
	.reg .b32 	%f<3>;
	.reg .b64 	%fd<109>;

	ld.param.f64 	%fd10, [__internal_accurate_pow_param_0];
	{
	.reg .b32 %temp; 
	mov.b64 	{%temp, %r46}, %fd10;
	}
	{
	.reg .b32 %temp; 
	mov.b64 	{%r45, %temp}, %fd10;
	}
	shr.u32 	%r47, %r46, 20;
	setp.gt.u32 	%p1, %r46, 1048575;
	@%p1 bra 	$L__BB1_2;
	mul.f64 	%fd11, %fd10, 0d4350000000000000;
	{
	.reg .b32 %temp; 
	mov.b64 	{%temp, %r46}, %fd11;
	}
	{
	.reg .b32 %temp; 
	mov.b64 	{%r45, %temp}, %fd11;
	}
	shr.u32 	%r16, %r46, 20;
	add.s32 	%r47, %r16, -54;
$L__BB1_2:
	add.s32 	%r48, %r47, -1023;
	and.b32  	%r17, %r46, -2146435073;
	or.b32  	%r18, %r17, 1072693248;
	mov.b64 	%fd107, {%r45, %r18};
	setp.lt.u32 	%p2, %r18, 1073127583;
	@%p2 bra 	$L__BB1_4;
	{
	.reg .b32 %temp; 
	mov.b64 	{%r19, %temp}, %fd107;
	}
	{
	.reg .b32 %temp; 
	mov.b64 	{%temp, %r20}, %fd107;
	}
	add.s32 	%r21, %r20, -1048576;
	mov.b64 	%fd107, {%r19, %r21};
	add.s32 	%r48, %r47, -1022;
$L__BB1_4:
	add.f64 	%fd12, %fd107, 0dBFF0000000000000;
	add.f64 	%fd13, %fd107, 0d3FF0000000000000;
	rcp.approx.ftz.f64 	%fd14, %fd13;
	neg.f64 	%fd15, %fd13;
	fma.rn.f64 	%fd16, %fd15, %fd14, 0d3FF0000000000000;
	fma.rn.f64 	%fd17, %fd16, %fd16, %fd16;
	fma.rn.f64 	%fd18, %fd17, %fd14, %fd14;
	mul.f64 	%fd19, %fd12, %fd18;
	fma.rn.f64 	%fd20, %fd12, %fd18, %fd19;
	mul.f64 	%fd21, %fd20, %fd20;
	fma.rn.f64 	%fd22, %fd21, 0d3EB0F5FF7D2CAFE2, 0d3ED0F5D241AD3B5A;
	fma.rn.f64 	%fd23, %fd22, %fd21, 0d3EF3B20A75488A3F;
	fma.rn.f64 	%fd24, %fd23, %fd21, 0d3F1745CDE4FAECD5;
	fma.rn.f64 	%fd25, %fd24, %fd21, 0d3F3C71C7258A578B;
	fma.rn.f64 	%fd26, %fd25, %fd21, 0d3F6249249242B910;
	fma.rn.f64 	%fd27, %fd26, %fd21, 0d3F89999999999DFB;
	sub.f64 	%fd28, %fd12, %fd20;
	add.f64 	%fd29, %fd28, %fd28;
	neg.f64 	%fd30, %fd20;
	fma.rn.f64 	%fd31, %fd30, %fd12, %fd29;
	mul.f64 	%fd32, %fd18, %fd31;
	fma.rn.f64 	%fd33, %fd21, %fd27, 0d3FB5555555555555;
	mov.f64 	%fd34, 0d3FB5555555555555;
	sub.f64 	%fd35, %fd34, %fd33;
	fma.rn.f64 	%fd36, %fd21, %fd27, %fd35;
	add.f64 	%fd37, %fd36, 0dBC46A4CB00B9E7B0;
	add.f64 	%fd38, %fd33, %fd37;
	sub.f64 	%fd39, %fd33, %fd38;
	add.f64 	%fd40, %fd37, %fd39;
	mul.rn.f64 	%fd41, %fd20, %fd20;
	neg.f64 	%fd42, %fd41;
	fma.rn.f64 	%fd43, %fd20, %fd20, %fd42;
	{
	.reg .b32 %temp; 
	mov.b64 	{%r22, %temp}, %fd32;
	}
	{
	.reg .b32 %temp; 
	mov.b64 	{%temp, %r23}, %fd32;
	}
	add.s32 	%r24, %r23, 1048576;
	mov.b64 	%fd44, {%r22, %r24};
	fma.rn.f64 	%fd45, %fd20, %fd44, %fd43;
	mul.rn.f64 	%fd46, %fd41, %fd20;
	neg.f64 	%fd47, %fd46;
	fma.rn.f64 	%fd48, %fd41, %fd20, %fd47;
	fma.rn.f64 	%fd49, %fd41, %fd32, %fd48;
	fma.rn.f64 	%fd50, %fd45, %fd20, %fd49;
	mul.rn.f64 	%fd51, %fd38, %fd46;
	neg.f64 	%fd52, %fd51;
	fma.rn.f64 	%fd53, %fd38, %fd46, %fd52;
	fma.rn.f64 	%fd54, %fd38, %fd50, %fd53;
	fma.rn.f64 	%fd55, %fd40, %fd46, %fd54;
	add.f64 	%fd56, %fd51, %fd55;
	sub.f64 	%fd57, %fd51, %fd56;
	add.f64 	%fd58, %fd55, %fd57;
	add.f64 	%fd59, %fd20, %fd56;
	sub.f64 	%fd60, %fd20, %fd59;
	add.f64 	%fd61, %fd56, %fd60;
	add.f64 	%fd62, %fd58, %fd61;
	add.f64 	%fd63, %fd32, %fd62;
	add.f64 	%fd64, %fd59, %fd63;
	sub.f64 	%fd65, %fd59, %fd64;
	add.f64 	%fd66, %fd63, %fd65;
	xor.b32  	%r25, %r48, -2147483648;
	mov.b32 	%r26, 1127219200;
	mov.b64 	%fd67, {%r25, %r26};
	mov.b32 	%r27, -2147483648;
	mov.b64 	%fd68, {%r27, %r26};
	sub.f64 	%fd69, %fd67, %fd68;
	fma.rn.f64 	%fd70, %fd69, 0d3FE62E42FEFA39EF, %fd64;
	fma.rn.f64 	%fd71, %fd69, 0dBFE62E42FEFA39EF, %fd70;
	sub.f64 	%fd72, %fd71, %fd64;
	sub.f64 	%fd73, %fd66, %fd72;
	fma.rn.f64 	%fd74, %fd69, 0d3C7ABC9E3B39803F, %fd73;
	add.f64 	%fd75, %fd70, %fd74;
	sub.f64 	%fd76, %fd70, %fd75;
	add.f64 	%fd77, %fd74, %fd76;
	mov.f64 	%fd78, 0d4000000000000000;
	{
	.reg .b32 %temp; 
	mov.b64 	{%temp, %r28}, %fd78;
	}
	{
	.reg .b32 %temp; 
	mov.b64 	{%r29, %temp}, %fd78;
	}
	shl.b32 	%r30, %r28, 1;
	setp.gt.u32 	%p3, %r30, -33554433;
	and.b32  	%r31, %r28, -15728641;
	selp.b32 	%r32, %r31, %r28, %p3;
	mov.b64 	%fd79, {%r29, %r32};
	mul.rn.f64 	%fd80, %fd75, %fd79;
	neg.f64 	%fd81, %fd80;
	fma.rn.f64 	%fd82, %fd75, %fd79, %fd81;
	fma.rn.f64 	%fd83, %fd77, %fd79, %fd82;
	add.f64 	%fd4, %fd80, %fd83;
	sub.f64 	%fd84, %fd80, %fd4;
	add.f64 	%fd5, %fd83, %fd84;
	fma.rn.f64 	%fd85, %fd4, 0d3FF71547652B82FE, 0d4338000000000000;
	{
	.reg .b32 %temp; 
	mov.b64 	{%r13, %temp}, %fd85;
	}
	mov.f64 	%fd86, 0dC338000000000000;
	add.rn.f64 	%fd87, %fd85, %fd86;
	fma.rn.f64 	%fd88, %fd87, 0dBFE62E42FEFA39EF, %fd4;
	fma.rn.f64 	%fd89, %fd87, 0dBC7ABC9E3B39803F, %fd88;
	fma.rn.f64 	%fd90, %fd89, 0d3E5ADE1569CE2BDF, 0d3E928AF3FCA213EA;
	fma.rn.f64 	%fd91, %fd90, %fd89, 0d3EC71DEE62401315;
	fma.rn.f64 	%fd92, %fd91, %fd89, 0d3EFA01997C89EB71;
	fma.rn.f64 	%fd93, %fd92, %fd89, 0d3F2A01A014761F65;
	fma.rn.f64 	%fd94, %fd93, %fd89, 0d3F56C16C1852B7AF;
	fma.rn.f64 	%fd95, %fd94, %fd89, 0d3F81111111122322;
	fma.rn.f64 	%fd96, %fd95, %fd89, 0d3FA55555555502A1;
	fma.rn.f64 	%fd97, %fd96, %fd89, 0d3FC5555555555511;
	fma.rn.f64 	%fd98, %fd97, %fd89, 0d3FE000000000000B;
	fma.rn.f64 	%fd99, %fd98, %fd89, 0d3FF0000000000000;
	fma.rn.f64 	%fd100, %fd99, %fd89, 0d3FF0000000000000;
	{
	.reg .b32 %temp; 
	mov.b64 	{%r14, %temp}, %fd100;
	}
	{
	.reg .b32 %temp; 
	mov.b64 	{%temp, %r15}, %fd100;
	}
	shl.b32 	%r33, %r13, 20;
	add.s32 	%r34, %r33, %r15;
	mov.b64 	%fd108, {%r14, %r34};
	{
	.reg .b32 %temp; 
	mov.b64 	{%temp, %r35}, %fd4;
	}
	mov.b32 	%f2, %r35;
	abs.f32 	%f1, %f2;
	setp.lt.f32 	%p4, %f1, 0f4086232B;
	@%p4 bra 	$L__BB1_7;
	setp.lt.f64 	%p5, %fd4, 0d0000000000000000;
	add.f64 	%fd101, %fd4, 0d7FF0000000000000;
	selp.f64 	%fd108, 0d0000000000000000, %fd101, %p5;
	setp.geu.f32 	%p6, %f1, 0f40874800;
	@%p6 bra 	$L__BB1_7;
	shr.u32 	%r36, %r13, 31;
	add.s32 	%r37, %r13, %r36;
	shr.s32 	%r38, %r37, 1;
	shl.b32 	%r39, %r38, 20;
	add.s32 	%r40, %r15, %r39;
	mov.b64 	%fd102, {%r14, %r40};
	sub.s32 	%r41, %r13, %r38;
	shl.b32 	%r42, %r41, 20;
	add.s32 	%r43, %r42, 1072693248;
	mov.b32 	%r44, 0;
	mov.b64 	%fd103, {%r44, %r43};
	mul.f64 	%fd108, %fd103, %fd102;
$L__BB1_7:
	abs.f64 	%fd104, %fd108;
	setp.eq.f64 	%p7, %fd104, 0d7FF0000000000000;
	fma.rn.f64 	%fd105, %fd108, %fd5, %fd108;
	selp.f64 	%fd106, %fd108, %fd105, %p7;
	st.param.f64 	[func_retval0], %fd106;
	ret;

}


// ===== COMPILED SASS (sm_100) =====

	.target	sm_100

	.elftype	@"ET_EXEC"


//--------------------- .note.nv.tkinfo           --------------------------
	.section	.note.nv.tkinfo,"",@"SHT_NOTE"
	.sectionflags	@"SHF_NOTE_NV_TKINFO"
	.tkinfo
        /*0018*/ 	.word	0x00000002
        /*0030*/ 	.string	""
        /*0030*/ 	.string	"ptxas"
        /*0030*/ 	.string	"Cuda compilation tools, release 13.0, V13.0.88"
        /*0030*/ 	.string	"Build cuda_13.0.r13.0/compiler.36424714_0"
        /*0030*/ 	.string	"-arch sm_100 -m 64 "



//--------------------- .note.nv.cuinfo           --------------------------
	.section	.note.nv.cuinfo,"",@"SHT_NOTE"
	.sectionflags	@"SHF_NOTE_NV_CUINFO"
        /*0018*/ 	.short	0x0002
        /*001a*/ 	.short	0x0064
        /*001c*/ 	.short	0x0082
	.zero		2


//--------------------- .nv.info                  --------------------------
	.section	.nv.info,"",@"SHT_CUDA_INFO"
	.align	4


	//----- nvinfo : EIATTR_REGCOUNT
	.align		4
        /*0000*/ 	.byte	0x04, 0x2f
        /*0002*/ 	.short	(.L_1 - .L_0)
	.align		4
.L_0:
        /*0004*/ 	.word	index@(_Z14emissionKernelPfS_S_S_)
        /*0008*/ 	.word	0x0000001d


	//----- nvinfo : EIATTR_FRAME_SIZE
	.align		4
.L_1:
        /*000c*/ 	.byte	0x04, 0x11
        /*000e*/ 	.short	(.L_3 - .L_2)
	.align		4
.L_2:
        /*0010*/ 	.word	index@($_Z14emissionKernelPfS_S_S_$__internal_accurate_pow)
        /*0014*/ 	.word	0x00000000


	//----- nvinfo : EIATTR_FRAME_SIZE
	.align		4
.L_3:
        /*0018*/ 	.byte	0x04, 0x11
        /*001a*/ 	.short	(.L_5 - .L_4)
	.align		4
.L_4:
        /*001c*/ 	.word	index@(_Z14emissionKernelPfS_S_S_)
        /*0020*/ 	.word	0x00000000


	//----- nvinfo : EIATTR_MIN_STACK_SIZE
	.align		4
.L_5:
        /*0024*/ 	.byte	0x04, 0x12
        /*0026*/ 	.short	(.L_7 - .L_6)
	.align		4
.L_6:
        /*0028*/ 	.word	index@(_Z14emissionKernelPfS_S_S_)
        /*002c*/ 	.word	0x00000000
.L_7:


//--------------------- .nv.compat                --------------------------
	.section	.nv.compat,"",@"SHT_CUDA_COMPAT_INFO"
	.align	4
        /*0000*/ 	.byte	0x02, 0x09, 0x00, 0x00, 0x02, 0x02, 0x01, 0x00, 0x02, 0x05, 0x05, 0x00, 0x03, 0x07, 0x01, 0x01
        /*0010*/ 	.byte	0x02, 0x03, 0x00, 0x00, 0x02, 0x06, 0x01, 0x00, 0x04, 0x0b, 0x08, 0x00, 0x01, 0x00, 0x00, 0x00
        /*0020*/ 	.byte	0x00, 0x00, 0x00, 0x00


//--------------------- .nv.info._Z14emissionKernelPfS_S_S_ --------------------------
	.section	.nv.info._Z14emissionKernelPfS_S_S_,"",@"SHT_CUDA_INFO"
	.sectionflags	@""
	.align	4


	//----- nvinfo : EIATTR_CUDA_API_VERSION
	.align		4
        /*0000*/ 	.byte	0x04, 0x37
        /*0002*/ 	.short	(.L_9 - .L_8)
.L_8:
        /*0004*/ 	.word	0x00000082


	//----- nvinfo : EIATTR_KPARAM_INFO
	.align		4
.L_9:
        /*0008*/ 	.byte	0x04, 0x17
        /*000a*/ 	.short	(.L_11 - .L_10)
.L_10:
        /*000c*/ 	.word	0x00000000
        /*0010*/ 	.short	0x0003
        /*0012*/ 	.short	0x0018
        /*0014*/ 	.byte	0x00, 0xf5, 0x21, 0x00


	//----- nvinfo : EIATTR_KPARAM_INFO
	.align		4
.L_11:
        /*0018*/ 	.byte	0x04, 0x17
        /*001a*/ 	.short	(.L_13 - .L_12)
.L_12:
        /*001c*/ 	.word	0x00000000
        /*0020*/ 	.short	0x0002
        /*0022*/ 	.short	0x0010
        /*0024*/ 	.byte	0x00, 0xf5, 0x21, 0x00


	//----- nvinfo : EIATTR_KPARAM_INFO
	.align		4
.L_13:
        /*0028*/ 	.byte	0x04, 0x17
        /*002a*/ 	.short	(.L_15 - .L_14)
.L_14:
        /*002c*/ 	.word	0x00000000
        /*0030*/ 	.short	0x0001
        /*0032*/ 	.short	0x0008
        /*0034*/ 	.byte	0x00, 0xf5, 0x21, 0x00


	//----- nvinfo : EIATTR_KPARAM_INFO
	.align		4
.L_15:
        /*0038*/ 	.byte	0x04, 0x17
        /*003a*/ 	.short	(.L_17 - .L_16)
.L_16:
        /*003c*/ 	.word	0x00000000
        /*0040*/ 	.short	0x0000
        /*0042*/ 	.short	0x0000
        /*0044*/ 	.byte	0x00, 0xf5, 0x21, 0x00


	//----- nvinfo : EIATTR_SPARSE_MMA_MASK
	.align		4
.L_17:
        /*0048*/ 	.byte	0x03, 0x50
        /*004a*/ 	.short	0x0000


	//----- nvinfo : EIATTR_MAXREG_COUNT
	.align		4
        /*004c*/ 	.byte	0x03, 0x1b
        /*004e*/ 	.short	0x00ff


	//----- nvinfo : EIATTR_MERCURY_ISA_VERSION
	.align		4
        /*0050*/ 	.byte	0x03, 0x5f
        /*0052*/ 	.short	0x0101


	//----- nvinfo : EIATTR_VRC_CTA_INIT_COUNT
	.align		4
        /*0054*/ 	.byte	0x02, 0x4a
	.zero		1
	.zero		1


	//----- nvinfo : EIATTR_EXIT_INSTR_OFFSETS
	.align		4
        /*0058*/ 	.byte	0x04, 0x1c
        /*005a*/ 	.short	(.L_19 - .L_18)


	//   ....[0]....
.L_18:
        /*005c*/ 	.word	0x00000670


	//----- nvinfo : EIATTR_CRS_STACK_SIZE
	.align		4
.L_19:
        /*0060*/ 	.byte	0x04, 0x1e
        /*0062*/ 	.short	(.L_21 - .L_20)
.L_20:
        /*0064*/ 	.word	0x00000000


	//----- nvinfo : EIATTR_CBANK_PARAM_SIZE
	.align		4
.L_21:
        /*0068*/ 	.byte	0x03, 0x19
        /*006a*/ 	.short	0x0020


	//----- nvinfo : EIATTR_PARAM_CBANK
	.align		4
        /*006c*/ 	.byte	0x04, 0x0a
        /*006e*/ 	.short	(.L_23 - .L_22)
	.align		4
.L_22:
        /*0070*/ 	.word	index@(.nv.constant0._Z14emissionKernelPfS_S_S_)
        /*0074*/ 	.short	0x0380
        /*0076*/ 	.short	0x0020


	//----- nvinfo : EIATTR_SW_WAR
	.align		4
.L_23:
        /*0078*/ 	.byte	0x04, 0x36
        /*007a*/ 	.short	(.L_25 - .L_24)
.L_24:
        /*007c*/ 	.word	0x00000008
.L_25:


//--------------------- .nv.callgraph             --------------------------
	.section	.nv.callgraph,"",@"SHT_CUDA_CALLGRAPH"
	.align	4
	.sectionentsize	8
	.align		4
        /*0000*/ 	.word	0x00000000
	.align		4
        /*0004*/ 	.word	0xffffffff
	.align		4
        /*0008*/ 	.word	0x00000000
	.align		4
        /*000c*/ 	.word	0xfffffffe
	.align		4
        /*0010*/ 	.word	0x00000000
	.align		4
        /*0014*/ 	.word	0xfffffffd
	.align		4
        /*0018*/ 	.word	0x00000000
	.align		4
        /*001c*/ 	.word	0xfffffffc


//--------------------- .text._Z14emissionKernelPfS_S_S_ --------------------------
	.section	.text._Z14emissionKernelPfS_S_S_,"ax",@progbits
	.align	128
        .global         _Z14emissionKernelPfS_S_S_
        .type           _Z14emissionKernelPfS_S_S_,@function
        .size           _Z14emissionKernelPfS_S_S_,(.L_x_7 - _Z14emissionKernelPfS_S_S_)
        .other          _Z14emissionKernelPfS_S_S_,@"STO_CUDA_ENTRY STV_DEFAULT"
_Z14emissionKernelPfS_S_S_:
.text._Z14emissionKernelPfS_S_S_:
[----:B------:R-:W-:Y:S01]  /*0000*/  LDC R1, c[0x0][0x37c] ;  /* 0x0000df00ff017b82 */ /* 0x000fe20000000800 */
[----:B------:R-:W0:Y:S07]  /*0010*/  S2R R2, SR_TID.X ;  /* 0x0000000000027919 */ /* 0x000e2e0000002100 */
[----:B------:R-:W0:Y:S01]  /*0020*/  LDC.64 R10, c[0x0][0x390] ;  /* 0x0000e400ff0a7b82 */ /* 0x000e220000000a00 */
[----:B------:R-:W1:Y:S07]  /*0030*/  LDCU.64 UR4, c[0x0][0x358] ;  /* 0x00006b00ff0477ac */ /* 0x000e6e0008000a00 */
[----:B------:R-:W1:Y:S08]  /*0040*/  LDC.64 R8, c[0x0][0x398] ;  /* 0x0000e600ff087b82 */ /* 0x000e700000000a00 */
[----:B------:R-:W2:Y:S01]  /*0050*/  LDC.64 R6, c[0x0][0x388] ;  /* 0x0000e200ff067b82 */ /* 0x000ea20000000a00 */
[C---:B0-----:R-:W-:Y:S01]  /*0060*/  IMAD.WIDE.U32 R10, R2.reuse, 0x4, R10 ;  /* 0x00000004020a7825 */ /* 0x041fe200078e000a */
[----:B-1----:R-:W3:Y:S05]  /*0070*/  LDG.E R8, desc[UR4][R8.64] ;  /* 0x0000000408087981 */ /* 0x002eea000c1e1900 */
[----:B------:R-:W3:Y:S01]  /*0080*/  LDG.E R11, desc[UR4][R10.64] ;  /* 0x000000040a0b7981 */ /* 0x000ee2000c1e1900 */
[----:B--2---:R-:W-:-:S05]  /*0090*/  IMAD.WIDE.U32 R6, R2, 0x4, R6 ;  /* 0x0000000402067825 */ /* 0x004fca00078e0006 */
[----:B------:R0:W5:Y:S01]  /*00a0*/  LDG.E R3, desc[UR4][R6.64] ;  /* 0x0000000406037981 */ /* 0x000162000c1e1900 */
[----:B------:R-:W-:Y:S01]  /*00b0*/  BSSY.RECONVERGENT B0, `(.L_x_0) ;  /* 0x0000005000007945 */ /* 0x000fe20003800200 */
[----:B------:R-:W-:Y:S01]  /*00c0*/  MOV R0, 0x100 ;  /* 0x0000010000007802 */ /* 0x000fe20000000f00 */
[----:B---3--:R-:W-:-:S04]  /*00d0*/  FADD R26, R8, -R11 ;  /* 0x8000000b081a7221 */ /* 0x008fc80000000000 */
[----:B------:R0:W1:Y:S03]  /*00e0*/  F2F.F64.F32 R4, R26 ;  /* 0x0000001a00047310 */ /* 0x0000660000201800 */
[----:B01---5:R-:W-:Y:S05]  /*00f0*/  CALL.REL.NOINC `($_Z14emissionKernelPfS_S_S_$__internal_accurate_pow) ;  /* 0x0000000400607944 */ /* 0x023fea0003c00000 */
[----:B------:R-:W-:Y:S05]  /*0100*/  BSYNC.RECONVERGENT B0 ;  /* 0x0000000000007941 */ /* 0x000fea0003800200 */
.L_x_0:
[----:B------:R-:W-:Y:S01]  /*0110*/  DADD R6, R4, 2 ;  /* 0x4000000004067429 */ /* 0x000fe20000000000 */
[----:B------:R-:W-:Y:S01]  /*0120*/  FSETP.NEU.AND P0, PT, R26, RZ, PT ;  /* 0x000000ff1a00720b */ /* 0x000fe20003f0d000 */
[----:B------:R-:W-:Y:S08]  /*0130*/  BSSY.RECONVERGENT B0, `(.L_x_1) ;  /* 0x000000d000007945 */ /* 0x000ff00003800200 */
[----:B------:R-:W-:Y:S01]  /*0140*/  LOP3.LUT R6, R7, 0x7ff00000, RZ, 0xc0, !PT ;  /* 0x7ff0000007067812 */ /* 0x000fe200078ec0ff */
[----:B------:R-:W-:-:S03]  /*0150*/  IMAD.MOV.U32 R7, RZ, RZ, R9 ;  /* 0x000000ffff077224 */ /* 0x000fc600078e0009 */
[----:B------:R-:W-:Y:S01]  /*0160*/  ISETP.NE.AND P1, PT, R6, 0x7ff00000, PT ;  /* 0x7ff000000600780c */ /* 0x000fe20003f25270 */
[----:B------:R-:W-:Y:S01]  /*0170*/  IMAD.MOV.U32 R6, RZ, RZ, R8 ;  /* 0x000000ffff067224 */ /* 0x000fe200078e0008 */
[----:B------:R-:W-:-:S11]  /*0180*/  @!P0 CS2R R6, SRZ ;  /* 0x0000000000068805 */ /* 0x000fd6000001ff00 */
[----:B------:R-:W-:Y:S05]  /*0190*/  @P1 BRA `(.L_x_2) ;  /* 0x0000000000181947 */ /* 0x000fea0003800000 */
[----:B------:R-:W-:-:S13]  /*01a0*/  FSETP.NAN.AND P0, PT, R26, R26, PT ;  /* 0x0000001a1a00720b */ /* 0x000fda0003f08000 */
[----:B------:R-:W-:Y:S01]  /*01b0*/  @P0 DADD R6, R4, 2 ;  /* 0x4000000004060429 */ /* 0x000fe20000000000 */
[----:B------:R-:W-:Y:S10]  /*01c0*/  @P0 BRA `(.L_x_2) ;  /* 0x00000000000c0947 */ /* 0x000ff40003800000 */
[----:B------:R-:W-:-:S14]  /*01d0*/  DSETP.NEU.AND P0, PT, |R4|, +INF , PT ;  /* 0x7ff000000400742a */ /* 0x000fdc0003f0d200 */
[----:B------:R-:W-:Y:S02]  /*01e0*/  @!P0 IMAD.MOV.U32 R6, RZ, RZ, 0x0 ;  /* 0x00000000ff068424 */ /* 0x000fe400078e00ff */
[----:B------:R-:W-:-:S07]  /*01f0*/  @!P0 IMAD.MOV.U32 R7, RZ, RZ, 0x7ff00000 ;  /* 0x7ff00000ff078424 */ /* 0x000fce00078e00ff */
.L_x_2:
[----:B------:R-:W-:Y:S05]  /*0200*/  BSYNC.RECONVERGENT B0 ;  /* 0x0000000000007941 */ /* 0x000fea0003800200 */
.L_x_1:
[----:B------:R-:W-:Y:S01]  /*0210*/  DADD R6, -RZ, -R6 ;  /* 0x00000000ff067229 */ /* 0x000fe20000000906 */
[----:B------:R-:W-:Y:S01]  /*0220*/  FSETP.NEU.AND P0, PT, R26, 1, PT ;  /* 0x3f8000001a00780b */ /* 0x000fe20003f0d000 */
[----:B------:R-:W-:Y:S01]  /*0230*/  IMAD.MOV.U32 R8, RZ, RZ, 0x652b82fe ;  /* 0x652b82feff087424 */ /* 0x000fe200078e00ff */
[----:B------:R-:W-:Y:S01]  /*0240*/  MOV R9, 0x3ff71547 ;  /* 0x3ff7154700097802 */ /* 0x000fe20000000f00 */
[----:B------:R-:W-:Y:S01]  /*0250*/  UMOV UR6, 0xfefa39ef ;  /* 0xfefa39ef00067882 */ /* 0x000fe20000000000 */
[----:B------:R-:W-:Y:S01]  /*0260*/  UMOV UR7, 0x3fe62e42 ;  /* 0x3fe62e4200077882 */ /* 0x000fe20000000000 */
[----:B------:R-:W-:Y:S04]  /*0270*/  BSSY.RECONVERGENT B0, `(.L_x_3) ;  /* 0x000003b000007945 */ /* 0x000fe80003800200 */
[----:B------:R-:W-:-:S02]  /*0280*/  FSEL R4, R6, RZ, P0 ;  /* 0x000000ff06047208 */ /* 0x000fc40000000000 */
[----:B------:R-:W-:-:S04]  /*0290*/  FSEL R5, R7, -1.875, P0 ;  /* 0xbff0000007057808 */ /* 0x000fc80000000000 */
[----:B------:R-:W-:Y:S02]  /*02a0*/  FSETP.GEU.AND P0, PT, |R5|, 4.1917929649353027344, PT ;  /* 0x4086232b0500780b */ /* 0x000fe40003f0e200 */
[----:B------:R-:W-:-:S08]  /*02b0*/  DFMA R6, R4, R8, 6.75539944105574400000e+15 ;  /* 0x433800000406742b */ /* 0x000fd00000000008 */
[----:B------:R-:W-:-:S08]  /*02c0*/  DADD R8, R6, -6.75539944105574400000e+15 ;  /* 0xc338000006087429 */ /* 0x000fd00000000000 */
[----:B------:R-:W-:Y:S01]  /*02d0*/  DFMA R10, R8, -UR6, R4 ;  /* 0x80000006080a7c2b */ /* 0x000fe20008000004 */
[----:B------:R-:W-:Y:S01]  /*02e0*/  UMOV UR6, 0x3b39803f ;  /* 0x3b39803f00067882 */ /* 0x000fe20000000000 */
[----:B------:R-:W-:-:S06]  /*02f0*/  UMOV UR7, 0x3c7abc9e ;  /* 0x3c7abc9e00077882 */ /* 0x000fcc0000000000 */
[----:B------:R-:W-:Y:S01]  /*0300*/  DFMA R8, R8, -UR6, R10 ;  /* 0x8000000608087c2b */ /* 0x000fe2000800000a */
[----:B------:R-:W-:Y:S01]  /*0310*/  UMOV UR6, 0x69ce2bdf ;  /* 0x69ce2bdf00067882 */ /* 0x000fe20000000000 */
[----:B------:R-:W-:Y:S01]  /*0320*/  IMAD.MOV.U32 R10, RZ, RZ, -0x35dec16 ;  /* 0xfca213eaff0a7424 */ /* 0x000fe200078e00ff */
[----:B------:R-:W-:Y:S01]  /*0330*/  UMOV UR7, 0x3e5ade15 ;  /* 0x3e5ade1500077882 */ /* 0x000fe20000000000 */
[----:B------:R-:W-:-:S06]  /*0340*/  IMAD.MOV.U32 R11, RZ, RZ, 0x3e928af3 ;  /* 0x3e928af3ff0b7424 */ /* 0x000fcc00078e00ff */
[----:B------:R-:W-:Y:S01]  /*0350*/  DFMA R10, R8, UR6, R10 ;  /* 0x00000006080a7c2b */ /* 0x000fe2000800000a */
[----:B------:R-:W-:Y:S01]  /*0360*/  UMOV UR6, 0x62401315 ;  /* 0x6240131500067882 */ /* 0x000fe20000000000 */
[----:B------:R-:W-:-:S06]  /*0370*/  UMOV UR7, 0x3ec71dee ;  /* 0x3ec71dee00077882 */ /* 0x000fcc0000000000 */
[----:B------:R-:W-:Y:S01]  /*0380*/  DFMA R10, R8, R10, UR6 ;  /* 0x00000006080a7e2b */ /* 0x000fe2000800000a */
        /* <DEDUP_REMOVED lines=20> */
[----:B------:R-:W-:-:S08]  /*04d0*/  DFMA R10, R8, R10, UR6 ;  /* 0x00000006080a7e2b */ /* 0x000fd0000800000a */
[C---:B------:R-:W-:Y:S02]  /*04e0*/  DFMA R12, R8.reuse, R10, 1 ;  /* 0x3ff00000080c742b */ /* 0x040fe4000000000a */
[----:B------:R-:W0:Y:S06]  /*04f0*/  LDC.64 R10, c[0x0][0x380] ;  /* 0x0000e000ff0a7b82 */ /* 0x000e2c0000000a00 */
[----:B------:R-:W-:Y:S02]  /*0500*/  DFMA R14, R8, R12, 1 ;  /* 0x3ff00000080e742b */ /* 0x000fe4000000000c */
[----:B------:R1:W2:Y:S08]  /*0510*/  F2F.F64.F32 R12, R3 ;  /* 0x00000003000c7310 */ /* 0x0002b00000201800 */
[----:B------:R-:W-:-:S02]  /*0520*/  IMAD R9, R6, 0x100000, R15 ;  /* 0x0010000006097824 */ /* 0x000fc400078e020f */
[----:B------:R-:W-:Y:S01]  /*0530*/  IMAD.MOV.U32 R8, RZ, RZ, R14 ;  /* 0x000000ffff087224 */ /* 0x000fe200078e000e */
[----:B-1----:R-:W-:Y:S06]  /*0540*/  @!P0 BRA `(.L_x_4) ;  /* 0x0000000000348947 */ /* 0x002fec0003800000 */
[----:B------:R-:W-:Y:S01]  /*0550*/  FSETP.GEU.AND P1, PT, |R5|, 4.2275390625, PT ;  /* 0x408748000500780b */ /* 0x000fe20003f2e200 */
[C---:B------:R-:W-:Y:S02]  /*0560*/  DADD R8, R4.reuse, +INF ;  /* 0x7ff0000004087429 */ /* 0x040fe40000000000 */
[----:B------:R-:W-:-:S08]  /*0570*/  DSETP.GEU.AND P0, PT, R4, RZ, PT ;  /* 0x000000ff0400722a */ /* 0x000fd00003f0e000 */
[----:B------:R-:W-:Y:S02]  /*0580*/  FSEL R8, R8, RZ, P0 ;  /* 0x000000ff08087208 */ /* 0x000fe40000000000 */
[----:B------:R-:W-:Y:S01]  /*0590*/  @!P1 LEA.HI R0, R6, R6, RZ, 0x1 ;  /* 0x0000000606009211 */ /* 0x000fe200078f08ff */
[----:B------:R-:W-:Y:S01]  /*05a0*/  @!P1 IMAD.MOV.U32 R4, RZ, RZ, R14 ;  /* 0x000000ffff049224 */ /* 0x000fe200078e000e */
[----:B------:R-:W-:Y:S02]  /*05b0*/  FSEL R9, R9, RZ, P0 ;  /* 0x000000ff09097208 */ /* 0x000fe40000000000 */
[----:B------:R-:W-:-:S04]  /*05c0*/  @!P1 SHF.R.S32.HI R5, RZ, 0x1, R0 ;  /* 0x00000001ff059819 */ /* 0x000fc80000011400 */
[----:B------:R-:W-:Y:S01]  /*05d0*/  @!P1 IADD3 R6, PT, PT, R6, -R5, RZ ;  /* 0x8000000506069210 */ /* 0x000fe20007ffe0ff */
[----:B------:R-:W-:-:S03]  /*05e0*/  @!P1 IMAD R5, R5, 0x100000, R15 ;  /* 0x0010000005059824 */ /* 0x000fc600078e020f */
[----:B------:R-:W-:Y:S01]  /*05f0*/  @!P1 LEA R7, R6, 0x3ff00000, 0x14 ;  /* 0x3ff0000006079811 */ /* 0x000fe200078ea0ff */
[----:B------:R-:W-:-:S06]  /*0600*/  @!P1 IMAD.MOV.U32 R6, RZ, RZ, RZ ;  /* 0x000000ffff069224 */ /* 0x000fcc00078e00ff */
[----:B------:R-:W-:-:S11]  /*0610*/  @!P1 DMUL R8, R4, R6 ;  /* 0x0000000604089228 */ /* 0x000fd60000000000 */
.L_x_4:
[----:B------:R-:W-:Y:S05]  /*0620*/  BSYNC.RECONVERGENT B0 ;  /* 0x0000000000007941 */ /* 0x000fea0003800200 */
.L_x_3:
[----:B--2---:R-:W-:Y:S01]  /*0630*/  DMUL R12, R12, R8 ;  /* 0x000000080c0c7228 */ /* 0x004fe20000000000 */
[----:B0-----:R-:W-:-:S09]  /*0640*/  IMAD.WIDE.U32 R10, R2, 0x4, R10 ;  /* 0x00000004020a7825 */ /* 0x001fd200078e000a */
[----:B------:R-:W0:Y:S02]  /*0650*/  F2F.F32.F64 R13, R12 ;  /* 0x0000000c000d7310 */ /* 0x000e240000301000 */
[----:B0-----:R-:W-:Y:S01]  /*0660*/  STG.E desc[UR4][R10.64], R13 ;  /* 0x0000000d0a007986 */ /* 0x001fe2000c101904 */
[----:B------:R-:W-:Y:S05]  /*0670*/  EXIT ;  /* 0x000000000000794d */ /* 0x000fea0003800000 */
        .type           $_Z14emissionKernelPfS_S_S_$__internal_accurate_pow,@function
        .size           $_Z14emissionKernelPfS_S_S_$__internal_accurate_pow,(.L_x_7 - $_Z14emissionKernelPfS_S_S_$__internal_accurate_pow)
$_Z14emissionKernelPfS_S_S_$__internal_accurate_pow:
[----:B------:R-:W-:Y:S01]  /*0680*/  DADD R6, -RZ, |R4| ;  /* 0x00000000ff067229 */ /* 0x000fe20000000504 */
[----:B------:R-:W-:Y:S01]  /*0690*/  MOV R14, RZ ;  /* 0x000000ff000e7202 */ /* 0x000fe20000000f00 */
[----:B------:R-:W-:Y:S01]  /*06a0*/  IMAD.MOV.U32 R20, RZ, RZ, 0x41ad3b5a ;  /* 0x41ad3b5aff147424 */ /* 0x000fe200078e00ff */
[----:B------:R-:W-:Y:S01]  /*06b0*/  UMOV UR6, 0x7d2cafe2 ;  /* 0x7d2cafe200067882 */ /* 0x000fe20000000000 */
[----:B------:R-:W-:Y:S01]  /*06c0*/  IMAD.MOV.U32 R21, RZ, RZ, 0x3ed0f5d2 ;  /* 0x3ed0f5d2ff157424 */ /* 0x000fe200078e00ff */
[----:B------:R-:W-:Y:S01]  /*06d0*/  UMOV UR7, 0x3eb0f5ff ;  /* 0x3eb0f5ff00077882 */ /* 0x000fe20000000000 */
[----:B------:R-:W-:Y:S01]  /*06e0*/  UMOV UR8, 0x3b39803f ;  /* 0x3b39803f00087882 */ /* 0x000fe20000000000 */
[----:B------:R-:W-:-:S03]  /*06f0*/  UMOV UR9, 0x3c7abc9e ;  /* 0x3c7abc9e00097882 */ /* 0x000fc60000000000 */
[----:B------:R-:W-:Y:S01]  /*0700*/  ISETP.GT.U32.AND P0, PT, R7, 0xfffff, PT ;  /* 0x000fffff0700780c */ /* 0x000fe20003f04070 */
[----:B------:R-:W-:-:S12]  /*0710*/  IMAD.MOV.U32 R10, RZ, RZ, R7 ;  /* 0x000000ffff0a7224 */ /* 0x000fd800078e0007 */
[----:B------:R-:W-:-:S10]  /*0720*/  @!P0 DMUL R8, R6, 1.80143985094819840000e+16 ;  /* 0x4350000006088828 */ /* 0x000fd40000000000 */
[----:B------:R-:W-:Y:S01]  /*0730*/  @!P0 MOV R10, R9 ;  /* 0x00000009000a8202 */ /* 0x000fe20000000f00 */
[----:B------:R-:W-:-:S03]  /*0740*/  @!P0 IMAD.MOV.U32 R6, RZ, RZ, R8 ;  /* 0x000000ffff068224 */ /* 0x000fc600078e0008 */
[----:B------:R-:W-:Y:S01]  /*0750*/  LOP3.LUT R10, R10, 0x800fffff, RZ, 0xc0, !PT ;  /* 0x800fffff0a0a7812 */ /* 0x000fe200078ec0ff */
[----:B------:R-:W-:Y:S01]  /*0760*/  IMAD.MOV.U32 R12, RZ, RZ, R6 ;  /* 0x000000ffff0c7224 */ /* 0x000fe200078e0006 */
[----:B------:R-:W-:Y:S02]  /*0770*/  SHF.R.U32.HI R6, RZ, 0x14, R7 ;  /* 0x00000014ff067819 */ /* 0x000fe40000011607 */
[----:B------:R-:W-:Y:S02]  /*0780*/  LOP3.LUT R13, R10, 0x3ff00000, RZ, 0xfc, !PT ;  /* 0x3ff000000a0d7812 */ /* 0x000fe400078efcff */
[----:B------:R-:W-:Y:S01]  /*0790*/  @!P0 LEA.HI R6, R9, 0xffffffca, RZ, 0xc ;  /* 0xffffffca09068811 */ /* 0x000fe200078f60ff */
[----:B------:R-:W-:Y:S01]  /*07a0*/  IMAD.MOV.U32 R9, RZ, RZ, 0x43300000 ;  /* 0x43300000ff097424 */ /* 0x000fe200078e00ff */
[----:B------:R-:W-:Y:S02]  /*07b0*/  ISETP.GE.U32.AND P1, PT, R13, 0x3ff6a09f, PT ;  /* 0x3ff6a09f0d00780c */ /* 0x000fe40003f26070 */
[----:B------:R-:W-:-:S11]  /*07c0*/  IADD3 R8, PT, PT, R6, -0x3ff, RZ ;  /* 0xfffffc0106087810 */ /* 0x000fd60007ffe0ff */
[----:B------:R-:W-:Y:S02]  /*07d0*/  @P1 VIADD R11, R13, 0xfff00000 ;  /* 0xfff000000d0b1836 */ /* 0x000fe40000000000 */
[----:B------:R-:W-:Y:S02]  /*07e0*/  @P1 VIADD R8, R6, 0xfffffc02 ;  /* 0xfffffc0206081836 */ /* 0x000fe40000000000 */
[----:B------:R-:W-:-:S03]  /*07f0*/  @P1 IMAD.MOV.U32 R13, RZ, RZ, R11 ;  /* 0x000000ffff0d1224 */ /* 0x000fc600078e000b */
[----:B------:R-:W-:-:S03]  /*0800*/  LOP3.LUT R8, R8, 0x80000000, RZ, 0x3c, !PT ;  /* 0x8000000008087812 */ /* 0x000fc600078e3cff */
[C---:B------:R-:W-:Y:S02]  /*0810*/  DADD R16, R12.reuse, 1 ;  /* 0x3ff000000c107429 */ /* 0x040fe40000000000 */
[----:B------:R-:W-:-:S04]  /*0820*/  DADD R12, R12, -1 ;  /* 0xbff000000c0c7429 */ /* 0x000fc80000000000 */
[----:B------:R-:W0:Y:S02]  /*0830*/  MUFU.RCP64H R15, R17 ;  /* 0x00000011000f7308 */ /* 0x000e240000001800 */
[----:B0-----:R-:W-:-:S08]  /*0840*/  DFMA R10, -R16, R14, 1 ;  /* 0x3ff00000100a742b */ /* 0x001fd0000000010e */
[----:B------:R-:W-:-:S08]  /*0850*/  DFMA R10, R10, R10, R10 ;  /* 0x0000000a0a0a722b */ /* 0x000fd0000000000a */
[----:B------:R-:W-:-:S08]  /*0860*/  DFMA R14, R14, R10, R14 ;  /* 0x0000000a0e0e722b */ /* 0x000fd0000000000e */
[----:B------:R-:W-:-:S08]  /*0870*/  DMUL R10, R12, R14 ;  /* 0x0000000e0c0a7228 */ /* 0x000fd00000000000 */
[----:B------:R-:W-:-:S08]  /*0880*/  DFMA R10, R12, R14, R10 ;  /* 0x0000000e0c0a722b */ /* 0x000fd0000000000a */
[----:B------:R-:W-:-:S08]  /*0890*/  DMUL R18, R10, R10 ;  /* 0x0000000a0a127228 */ /* 0x000fd00000000000 */
[----:B------:R-:W-:Y:S01]  /*08a0*/  DFMA R16, R18, UR6, R20 ;  /* 0x0000000612107c2b */ /* 0x000fe20008000014 */
[----:B------:R-:W-:Y:S01]  /*08b0*/  UMOV UR6, 0x75488a3f ;  /* 0x75488a3f00067882 */ /* 0x000fe20000000000 */
[----:B------:R-:W-:Y:S01]  /*08c0*/  UMOV UR7, 0x3ef3b20a ;  /* 0x3ef3b20a00077882 */ /* 0x000fe20000000000 */
[----:B------:R-:W-:-:S05]  /*08d0*/  DADD R20, R12, -R10 ;  /* 0x000000000c147229 */ /* 0x000fca000000080a */
[----:B------:R-:W-:Y:S01]  /*08e0*/  DFMA R16, R18, R16, UR6 ;  /* 0x0000000612107e2b */ /* 0x000fe20008000010 */
[----:B------:R-:W-:Y:S01]  /*08f0*/  UMOV UR6, 0xe4faecd5 ;  /* 0xe4faecd500067882 */ /* 0x000fe20000000000 */
[----:B------:R-:W-:Y:S01]  /*0900*/  UMOV UR7, 0x3f1745cd ;  /* 0x3f1745cd00077882 */ /* 0x000fe20000000000 */
[----:B------:R-:W-:-:S05]  /*0910*/  DADD R22, R20, R20 ;  /* 0x0000000014167229 */ /* 0x000fca0000000014 */
[----:B------:R-:W-:Y:S01]  /*0920*/  DFMA R16, R18, R16, UR6 ;  /* 0x0000000612107e2b */ /* 0x000fe20008000010 */
[----:B------:R-:W-:Y:S01]  /*0930*/  UMOV UR6, 0x258a578b ;  /* 0x258a578b00067882 */ /* 0x000fe20000000000 */
[----:B------:R-:W-:Y:S01]  /*0940*/  UMOV UR7, 0x3f3c71c7 ;  /* 0x3f3c71c700077882 */ /* 0x000fe20000000000 */
[----:B------:R-:W-:-:S05]  /*0950*/  DFMA R22, R12, -R10, R22 ;  /* 0x8000000a0c16722b */ /* 0x000fca0000000016 */
[----:B------:R-:W-:Y:S01]  /*0960*/  DFMA R16, R18, R16, UR6 ;  /* 0x0000000612107e2b */ /* 0x000fe20008000010 */
[----:B------:R-:W-:Y:S01]  /*0970*/  UMOV UR6, 0x9242b910 ;  /* 0x9242b91000067882 */ /* 0x000fe20000000000 */
[----:B------:R-:W-:Y:S01]  /*0980*/  UMOV UR7, 0x3f624924 ;  /* 0x3f62492400077882 */ /* 0x000fe20000000000 */
[----:B------:R-:W-:-:S05]  /*0990*/  DMUL R14, R14, R22 ;  /* 0x000000160e0e7228 */ /* 0x000fca0000000000 */
[----:B------:R-:W-:Y:S01]  /*09a0*/  DFMA R16, R18, R16, UR6 ;  /* 0x0000000612107e2b */ /* 0x000fe20008000010 */
[----:B------:R-:W-:Y:S01]  /*09b0*/  UMOV UR6, 0x99999dfb ;  /* 0x99999dfb00067882 */ /* 0x000fe20000000000 */
[----:B------:R-:W-:-:S06]  /*09c0*/  UMOV UR7, 0x3f899999 ;  /* 0x3f89999900077882 */ /* 0x000fcc0000000000 */
[----:B------:R-:W-:Y:S01]  /*09d0*/  DFMA R20, R18, R16, UR6 ;  /* 0x0000000612147e2b */ /* 0x000fe20008000010 */
[----:B------:R-:W-:Y:S01]  /*09e0*/  UMOV UR6, 0x55555555 ;  /* 0x5555555500067882 */ /* 0x000fe20000000000 */
[----:B------:R-:W-:Y:S01]  /*09f0*/  UMOV UR7, 0x3fb55555 ;  /* 0x3fb5555500077882 */ /* 0x000fe20000000000 */
[----:B------:R-:W-:-:S05]  /*0a00*/  DMUL R16, R10, R10 ;  /* 0x0000000a0a107228 */ /* 0x000fca0000000000 */
[----:B------:R-:W-:-:S03]  /*0a10*/  DFMA R12, R18, R20, UR6 ;  /* 0x00000006120c7e2b */ /* 0x000fc60008000014 */
[----:B------:R-:W-:-:S05]  /*0a20*/  DFMA R24, R10, R10, -R16 ;  /* 0x0000000a0a18722b */ /* 0x000fca0000000810 */
[----:B------:R-:W-:Y:S01]  /*0a30*/  DADD R22, -R12, UR6 ;  /* 0x000000060c167e29 */ /* 0x000fe20008000100 */
[----:B------:R-:W-:Y:S01]  /*0a40*/  UMOV UR6, 0xb9e7b0 ;  /* 0x00b9e7b000067882 */ /* 0x000fe20000000000 */
[----:B------:R-:W-:-:S06]  /*0a50*/  UMOV UR7, 0x3c46a4cb ;  /* 0x3c46a4cb00077882 */ /* 0x000fcc0000000000 */
[----:B------:R-:W-:Y:S02]  /*0a60*/  DFMA R18, R18, R20, R22 ;  /* 0x000000141212722b */ /* 0x000fe40000000016 */
[----:B------:R-:W-:Y:S01]  /*0a70*/  DMUL R20, R10, R16 ;  /* 0x000000100a147228 */ /* 0x000fe20000000000 */
[----:B------:R-:W-:Y:S02]  /*0a80*/  VIADD R23, R15, 0x100000 ;  /* 0x001000000f177836 */ /* 0x000fe40000000000 */
[----:B------:R-:W-:-:S03]  /*0a90*/  IMAD.MOV.U32 R22, RZ, RZ, R14 ;  /* 0x000000ffff167224 */ /* 0x000fc600078e000e */
[----:B------:R-:W-:Y:S01]  /*0aa0*/  DADD R18, R18, -UR6 ;  /* 0x8000000612127e29 */ /* 0x000fe20008000000 */
[----:B------:R-:W-:Y:S01]  /*0ab0*/  UMOV UR6, 0x80000000 ;  /* 0x8000000000067882 */ /* 0x000fe20000000000 */
[----:B------:R-:W-:Y:S01]  /*0ac0*/  UMOV UR7, 0x43300000 ;  /* 0x4330000000077882 */ /* 0x000fe20000000000 */
[C---:B------:R-:W-:Y:S02]  /*0ad0*/  DFMA R22, R10.reuse, R22, R24 ;  /* 0x000000160a16722b */ /* 0x040fe40000000018 */
[----:B------:R-:W-:Y:S02]  /*0ae0*/  DFMA R24, R10, R16, -R20 ;  /* 0x000000100a18722b */ /* 0x000fe40000000814 */
[----:B------:R-:W-:Y:S01]  /*0af0*/  DADD R8, R8, -UR6 ;  /* 0x8000000608087e29 */ /* 0x000fe20008000000 */
[----:B------:R-:W-:Y:S01]  /*0b00*/  UMOV UR6, 0xfefa39ef ;  /* 0xfefa39ef00067882 */ /* 0x000fe20000000000 */
[----:B------:R-:W-:-:S04]  /*0b10*/  UMOV UR7, 0x3fe62e42 ;  /* 0x3fe62e4200077882 */ /* 0x000fc80000000000 */
[----:B------:R-:W-:Y:S02]  /*0b20*/  DFMA R24, R14, R16, R24 ;  /* 0x000000100e18722b */ /* 0x000fe40000000018 */
[----:B------:R-:W-:-:S06]  /*0b30*/  DADD R16, R12, R18 ;  /* 0x000000000c107229 */ /* 0x000fcc0000000012 */
[----:B------:R-:W-:Y:S02]  /*0b40*/  DFMA R22, R10, R22, R24 ;  /* 0x000000160a16722b */ /* 0x000fe40000000018 */
[----:B------:R-:W-:Y:S02]  /*0b50*/  DADD R24, R12, -R16 ;  /* 0x000000000c187229 */ /* 0x000fe40000000810 */
[----:B------:R-:W-:-:S06]  /*0b60*/  DMUL R12, R16, R20 ;  /* 0x00000014100c7228 */ /* 0x000fcc0000000000 */
[----:B------:R-:W-:Y:S02]  /*0b70*/  DADD R24, R18, R24 ;  /* 0x0000000012187229 */ /* 0x000fe40000000018 */
[----:B------:R-:W-:-:S08]  /*0b80*/  DFMA R18, R16, R20, -R12 ;  /* 0x000000141012722b */ /* 0x000fd0000000080c */
[----:B------:R-:W-:-:S08]  /*0b90*/  DFMA R18, R16, R22, R18 ;  /* 0x000000161012722b */ /* 0x000fd00000000012 */
[----:B------:R-:W-:-:S08]  /*0ba0*/  DFMA R24, R24, R20, R18 ;  /* 0x000000141818722b */ /* 0x000fd00000000012 */
[----:B------:R-:W-:-:S08]  /*0bb0*/  DADD R18, R12, R24 ;  /* 0x000000000c127229 */ /* 0x000fd00000000018 */
[--C-:B------:R-:W-:Y:S02]  /*0bc0*/  DADD R16, R10, R18.reuse ;  /* 0x000000000a107229 */ /* 0x100fe40000000012 */
[----:B------:R-:W-:-:S06]  /*0bd0*/  DADD R12, R12, -R18 ;  /* 0x000000000c0c7229 */ /* 0x000fcc0000000812 */
[----:B------:R-:W-:Y:S02]  /*0be0*/  DADD R10, R10, -R16 ;  /* 0x000000000a0a7229 */ /* 0x000fe40000000810 */
[----:B------:R-:W-:-:S06]  /*0bf0*/  DADD R12, R24, R12 ;  /* 0x00000000180c7229 */ /* 0x000fcc000000000c */
[----:B------:R-:W-:-:S08]  /*0c00*/  DADD R10, R18, R10 ;  /* 0x00000000120a7229 */ /* 0x000fd0000000000a */
[----:B------:R-:W-:-:S08]  /*0c10*/  DADD R10, R12, R10 ;  /* 0x000000000c0a7229 */ /* 0x000fd0000000000a */
[----:B------:R-:W-:-:S08]  /*0c20*/  DADD R10, R14, R10 ;  /* 0x000000000e0a7229 */ /* 0x000fd0000000000a */
[----:B------:R-:W-:-:S08]  /*0c30*/  DADD R12, R16, R10 ;  /* 0x00000000100c7229 */ /* 0x000fd0000000000a */
[--C-:B------:R-:W-:Y:S02]  /*0c40*/  DFMA R6, R8, UR6, R12.reuse ;  /* 0x0000000608067c2b */ /* 0x100fe4000800000c */
[----:B------:R-:W-:-:S06]  /*0c50*/  DADD R16, R16, -R12 ;  /* 0x0000000010107229 */ /* 0x000fcc000000080c */
[----:B------:R-:W-:Y:S02]  /*0c60*/  DFMA R14, R8, -UR6, R6 ;  /* 0x80000006080e7c2b */ /* 0x000fe40008000006 */
[----:B------:R-:W-:-:S06]  /*0c70*/  DADD R16, R10, R16 ;  /* 0x000000000a107229 */ /* 0x000fcc0000000010 */
[----:B------:R-:W-:-:S08]  /*0c80*/  DADD R14, -R12, R14 ;  /* 0x000000000c0e7229 */ /* 0x000fd0000000010e */
[----:B------:R-:W-:-:S08]  /*0c90*/  DADD R14, R16, -R14 ;  /* 0x00000000100e7229 */ /* 0x000fd0000000080e */
[----:B------:R-:W-:-:S08]  /*0ca0*/  DFMA R14, R8, UR8, R14 ;  /* 0x00000008080e7c2b */ /* 0x000fd0000800000e */
[----:B------:R-:W-:-:S08]  /*0cb0*/  DADD R8, R6, R14 ;  /* 0x0000000006087229 */ /* 0x000fd0000000000e */
[----:B------:R-:W-:Y:S02]  /*0cc0*/  DADD R10, R6, -R8 ;  /* 0x00000000060a7229 */ /* 0x000fe40000000808 */
[----:B------:R-:W-:-:S06]  /*0cd0*/  DMUL R6, R8, 2 ;  /* 0x4000000008067828 */ /* 0x000fcc0000000000 */
[----:B------:R-:W-:Y:S02]  /*0ce0*/  DADD R10, R14, R10 ;  /* 0x000000000e0a7229 */ /* 0x000fe4000000000a */
[----:B------:R-:W-:-:S08]  /*0cf0*/  DFMA R12, R8, 2, -R6 ;  /* 0x40000000080c782b */ /* 0x000fd00000000806 */
[----:B------:R-:W-:Y:S01]  /*0d00*/  DFMA R12, R10, 2, R12 ;  /* 0x400000000a0c782b */ /* 0x000fe2000000000c */
[----:B------:R-:W-:Y:S02]  /*0d10*/  IMAD.MOV.U32 R10, RZ, RZ, 0x652b82fe ;  /* 0x652b82feff0a7424 */ /* 0x000fe400078e00ff */
[----:B------:R-:W-:-:S05]  /*0d20*/  IMAD.MOV.U32 R11, RZ, RZ, 0x3ff71547 ;  /* 0x3ff71547ff0b7424 */ /* 0x000fca00078e00ff */
[----:B------:R-:W-:-:S08]  /*0d30*/  DADD R8, R6, R12 ;  /* 0x0000000006087229 */ /* 0x000fd0000000000c */
[----:B------:R-:W-:Y:S02]  /*0d40*/  DFMA R10, R8, R10, 6.75539944105574400000e+15 ;  /* 0x43380000080a742b */ /* 0x000fe4000000000a */
[----:B------:R-:W-:Y:S01]  /*0d50*/  FSETP.GEU.AND P0, PT, |R9|, 4.1917929649353027344, PT ;  /* 0x4086232b0900780b */ /* 0x000fe20003f0e200 */
[----:B------:R-:W-:-:S05]  /*0d60*/  DADD R6, R6, -R8 ;  /* 0x0000000006067229 */ /* 0x000fca0000000808 */
[----:B------:R-:W-:-:S03]  /*0d70*/  DADD R14, R10, -6.75539944105574400000e+15 ;  /* 0xc33800000a0e7429 */ /* 0x000fc60000000000 */
[----:B------:R-:W-:-:S05]  /*0d80*/  DADD R12, R12, R6 ;  /* 0x000000000c0c7229 */ /* 0x000fca0000000006 */
[----:B------:R-:W-:Y:S01]  /*0d90*/  DFMA R16, R14, -UR6, R8 ;  /* 0x800000060e107c2b */ /* 0x000fe20008000008 */
[----:B------:R-:W-:Y:S01]  /*0da0*/  UMOV UR6, 0x3b39803f ;  /* 0x3b39803f00067882 */ /* 0x000fe20000000000 */
[----:B------:R-:W-:-:S06]  /*0db0*/  UMOV UR7, 0x3c7abc9e ;  /* 0x3c7abc9e00077882 */ /* 0x000fcc0000000000 */
[----:B------:R-:W-:Y:S01]  /*0dc0*/  DFMA R14, R14, -UR6, R16 ;  /* 0x800000060e0e7c2b */ /* 0x000fe20008000010 */
[----:B------:R-:W-:Y:S01]  /*0dd0*/  UMOV UR6, 0x69ce2bdf ;  /* 0x69ce2bdf00067882 */ /* 0x000fe20000000000 */
[----:B------:R-:W-:Y:S01]  /*0de0*/  MOV R16, 0xfca213ea ;  /* 0xfca213ea00107802 */ /* 0x000fe20000000f00 */
[----:B------:R-:W-:Y:S01]  /*0df0*/  IMAD.MOV.U32 R17, RZ, RZ, 0x3e928af3 ;  /* 0x3e928af3ff117424 */ /* 0x000fe200078e00ff */
[----:B------:R-:W-:-:S05]  /*0e00*/  UMOV UR7, 0x3e5ade15 ;  /* 0x3e5ade1500077882 */ /* 0x000fca0000000000 */
        /* <DEDUP_REMOVED lines=25> */
[----:B------:R-:W-:-:S08]  /*0fa0*/  DFMA R16, R14, R16, 1 ;  /* 0x3ff000000e10742b */ /* 0x000fd00000000010 */
[----:B------:R-:W-:-:S10]  /*0fb0*/  DFMA R14, R14, R16, 1 ;  /* 0x3ff000000e0e742b */ /* 0x000fd40000000010 */
[----:B------:R-:W-:Y:S02]  /*0fc0*/  IMAD R7, R10, 0x100000, R15 ;  /* 0x001000000a077824 */ /* 0x000fe400078e020f */
[----:B------:R-:W-:Y:S01]  /*0fd0*/  IMAD.MOV.U32 R6, RZ, RZ, R14 ;  /* 0x000000ffff067224 */ /* 0x000fe200078e000e */
[----:B------:R-:W-:Y:S06]  /*0fe0*/  @!P0 BRA `(.L_x_5) ;  /* 0x0000000000308947 */ /* 0x000fec0003800000 */
[----:B------:R-:W-:Y:S01]  /*0ff0*/  FSETP.GEU.AND P1, PT, |R9|, 4.2275390625, PT ;  /* 0x408748000900780b */ /* 0x000fe20003f2e200 */
[C---:B------:R-:W-:Y:S02]  /*1000*/  DADD R16, R8.reuse, +INF ;  /* 0x7ff0000008107429 */ /* 0x040fe40000000000 */
[----:B------:R-:W-:-:S08]  /*1010*/  DSETP.GEU.AND P0, PT, R8, RZ, PT ;  /* 0x000000ff0800722a */ /* 0x000fd00003f0e000 */
[----:B------:R-:W-:Y:S02]  /*1020*/  FSEL R7, R17, RZ, P0 ;  /* 0x000000ff11077208 */ /* 0x000fe40000000000 */
[----:B------:R-:W-:-:S04]  /*1030*/  @!P1 LEA.HI R6, R10, R10, RZ, 0x1 ;  /* 0x0000000a0a069211 */ /* 0x000fc800078f08ff */
[----:B------:R-:W-:Y:S02]  /*1040*/  @!P1 SHF.R.S32.HI R9, RZ, 0x1, R6 ;  /* 0x00000001ff099819 */ /* 0x000fe40000011406 */
[----:B------:R-:W-:Y:S02]  /*1050*/  FSEL R6, R16, RZ, P0 ;  /* 0x000000ff10067208 */ /* 0x000fe40000000000 */
[----:B------:R-:W-:Y:S01]  /*1060*/  @!P1 LEA R15, R9, R15, 0x14 ;  /* 0x0000000f090f9211 */ /* 0x000fe200078ea0ff */
[----:B------:R-:W-:-:S05]  /*1070*/  @!P1 IMAD.IADD R8, R10, 0x1, -R9 ;  /* 0x000000010a089824 */ /* 0x000fca00078e0a09 */
[----:B------:R-:W-:Y:S01]  /*1080*/  @!P1 LEA R9, R8, 0x3ff00000, 0x14 ;  /* 0x3ff0000008099811 */ /* 0x000fe200078ea0ff */
[----:B------:R-:W-:-:S06]  /*1090*/  @!P1 IMAD.MOV.U32 R8, RZ, RZ, RZ ;  /* 0x000000ffff089224 */ /* 0x000fcc00078e00ff */
[----:B------:R-:W-:-:S11]  /*10a0*/  @!P1 DMUL R6, R14, R8 ;  /* 0x000000080e069228 */ /* 0x000fd60000000000 */
.L_x_5:
[----:B------:R-:W-:Y:S02]  /*10b0*/  DFMA R12, R12, R6, R6 ;  /* 0x000000060c0c722b */ /* 0x000fe40000000006 */
[----:B------:R-:W-:-:S08]  /*10c0*/  DSETP.NEU.AND P0, PT, |R6|, +INF , PT ;  /* 0x7ff000000600742a */ /* 0x000fd00003f0d200 */
[----:B------:R-:W-:Y:S01]  /*10d0*/  FSEL R8, R6, R12, !P0 ;  /* 0x0000000c06087208 */ /* 0x000fe20004000000 */
[----:B------:R-:W-:Y:S01]  /*10e0*/  IMAD.MOV.U32 R6, RZ, RZ, R0 ;  /* 0x000000ffff067224 */ /* 0x000fe200078e0000 */
[----:B------:R-:W-:Y:S01]  /*10f0*/  FSEL R9, R7, R13, !P0 ;  /* 0x0000000d07097208 */ /* 0x000fe20004000000 */
[----:B------:R-:W-:-:S04]  /*1100*/  IMAD.MOV.U32 R7, RZ, RZ, 0x0 ;  /* 0x00000000ff077424 */ /* 0x000fc800078e00ff */
[----:B------:R-:W-:Y:S05]  /*1110*/  RET.REL.NODEC R6 `(_Z14emissionKernelPfS_S_S_) ;  /* 0xffffffec06b87950 */ /* 0x000fea0003c3ffff */
.L_x_6:
[----:B------:R-:W-:-:S00]  /*1120*/  BRA `(.L_x_6) ;  /* 0xfffffffc00fc7947 */ /* 0x000fc0000383ffff */
[----:B------:R-:W-:-:S00]  /*1130*/  NOP ;  /* 0x0000000000007918 */ /* 0x000fc00000000000 */
        /* <DEDUP_REMOVED lines=12> */
.L_x_7:


//--------------------- .nv.shared.reserved.0     --------------------------
	.section	.nv.shared.reserved.0,"aw",@nobits
	.weak		__nv_reservedSMEM_offset_0_alias
	.size		__nv_reservedSMEM_offset_0_alias, 0, 64
	.other		__nv_reservedSMEM_offset_0_alias,@"STO_CUDA_RESERVED_SHARED STV_DEFAULT"
__nv_reservedSMEM_offset_0_alias:
	.zero		0
	.zero		64


//--------------------- .nv.constant0._Z14emissionKernelPfS_S_S_ --------------------------
	.section	.nv.constant0._Z14emissionKernelPfS_S_S_,"a",@progbits
	.sectionflags	@""
	.align	4
.nv.constant0._Z14emissionKernelPfS_S_S_:
	.zero		928


//--------------------- SYMBOLS --------------------------

	.type		.nv.reservedSmem.offset0,@object
	.size		.nv.reservedSmem.offset0,0x4
